//
// Generated by NVIDIA NVVM Compiler
//
// Compiler Build ID: CL-36424714
// Cuda compilation tools, release 13.0, V13.0.88
// Based on NVVM 20.0.0
//

.version 9.0
.target sm_100
.address_size 64

	// .globl	_Z17pixel_calculationddPciddi

.visible .entry _Z17pixel_calculationddPciddi(
	.param .f64 _Z17pixel_calculationddPciddi_param_0,
	.param .f64 _Z17pixel_calculationddPciddi_param_1,
	.param .u64 .ptr .align 1 _Z17pixel_calculationddPciddi_param_2,
	.param .u32 _Z17pixel_calculationddPciddi_param_3,
	.param .f64 _Z17pixel_calculationddPciddi_param_4,
	.param .f64 _Z17pixel_calculationddPciddi_param_5,
	.param .u32 _Z17pixel_calculationddPciddi_param_6
)
{
	.reg .pred 	%p<4>;
	.reg .b32 	%r<19>;
	.reg .b64 	%rd<5>;
	.reg .b64 	%fd<30>;

	ld.param.f64 	%fd10, [_Z17pixel_calculationddPciddi_param_0];
	ld.param.f64 	%fd11, [_Z17pixel_calculationddPciddi_param_1];
	ld.param.u64 	%rd1, [_Z17pixel_calculationddPciddi_param_2];
	ld.param.u32 	%r6, [_Z17pixel_calculationddPciddi_param_3];
	ld.param.f64 	%fd12, [_Z17pixel_calculationddPciddi_param_4];
	ld.param.f64 	%fd13, [_Z17pixel_calculationddPciddi_param_5];
	ld.param.u32 	%r7, [_Z17pixel_calculationddPciddi_param_6];
	mov.u32 	%r8, %ctaid.x;
	mov.u32 	%r9, %ntid.x;
	mov.u32 	%r10, %tid.x;
	mad.lo.s32 	%r1, %r8, %r9, %r10;
	mov.u32 	%r11, %ctaid.y;
	mov.u32 	%r12, %ntid.y;
	mov.u32 	%r13, %tid.y;
	mad.lo.s32 	%r2, %r11, %r12, %r13;
	cvt.rn.f64.u32 	%fd14, %r2;
	fma.rn.f64 	%fd1, %fd10, %fd14, %fd12;
	cvt.rn.f64.s32 	%fd15, %r1;
	mul.f64 	%fd16, %fd11, %fd15;
	sub.f64 	%fd2, %fd13, %fd16;
	setp.lt.s32 	%p1, %r6, 1;
	mov.f64 	%fd29, 0d0000000000000000;
	@%p1 bra 	$L__BB0_5;
	mov.f64 	%fd27, 0d0000000000000000;
	mov.b32 	%r17, 0;
	mov.f64 	%fd28, %fd27;
$L__BB0_2:
	mul.f64 	%fd18, %fd28, %fd28;
	mul.f64 	%fd19, %fd27, %fd27;
	sub.f64 	%fd20, %fd18, %fd19;
	add.f64 	%fd5, %fd1, %fd20;
	add.f64 	%fd21, %fd28, %fd28;
	fma.rn.f64 	%fd27, %fd21, %fd27, %fd2;
	mul.f64 	%fd22, %fd5, %fd5;
	fma.rn.f64 	%fd23, %fd27, %fd27, %fd22;
	setp.gt.f64 	%p2, %fd23, 0d4010000000000000;
	mov.u32 	%r18, %r17;
	@%p2 bra 	$L__BB0_4;
	add.s32 	%r17, %r17, 1;
	setp.ne.s32 	%p3, %r17, %r6;
	mov.f64 	%fd28, %fd5;
	mov.u32 	%r18, %r6;
	@%p3 bra 	$L__BB0_2;
$L__BB0_4:
	cvt.rn.f64.u32 	%fd29, %r18;
$L__BB0_5:
	cvta.to.global.u64 	%rd2, %rd1;
	cvt.rn.f64.s32 	%fd24, %r6;
	div.rn.f64 	%fd25, %fd29, %fd24;
	mul.f64 	%fd26, %fd25, 0d406FE00000000000;
	cvt.rzi.s32.f64 	%r15, %fd26;
	mad.lo.s32 	%r16, %r7, %r1, %r2;
	cvt.s64.s32 	%rd3, %r16;
	add.s64 	%rd4, %rd2, %rd3;
	st.global.u8 	[%rd4], %r15;
	ret;

}


// ===== COMPILED SASS (sm_100) =====

	.target	sm_100

	.elftype	@"ET_EXEC"


//--------------------- .note.nv.tkinfo           --------------------------
	.section	.note.nv.tkinfo,"",@"SHT_NOTE"
	.sectionflags	@"SHF_NOTE_NV_TKINFO"
	.tkinfo
        /*0018*/ 	.word	0x00000002
        /*0030*/ 	.string	""
        /*0030*/ 	.string	"ptxas"
        /*0030*/ 	.string	"Cuda compilation tools, release 13.0, V13.0.88"
        /*0030*/ 	.string	"Build cuda_13.0.r13.0/compiler.36424714_0"
        /*0030*/ 	.string	"-arch sm_100 -m 64 "



//--------------------- .note.nv.cuinfo           --------------------------
	.section	.note.nv.cuinfo,"",@"SHT_NOTE"
	.sectionflags	@"SHF_NOTE_NV_CUINFO"
        /*0018*/ 	.short	0x0002
        /*001a*/ 	.short	0x0064
        /*001c*/ 	.short	0x0082
	.zero		2


//--------------------- .nv.info                  --------------------------
	.section	.nv.info,"",@"SHT_CUDA_INFO"
	.align	4


	//----- nvinfo : EIATTR_REGCOUNT
	.align		4
        /*0000*/ 	.byte	0x04, 0x2f
        /*0002*/ 	.short	(.L_1 - .L_0)
	.align		4
.L_0:
        /*0004*/ 	.word	index@(_Z17pixel_calculationddPciddi)
        /*0008*/ 	.word	0x0000001a


	//----- nvinfo : EIATTR_FRAME_SIZE
	.align		4
.L_1:
        /*000c*/ 	.byte	0x04, 0x11
        /*000e*/ 	.short	(.L_3 - .L_2)
	.align		4
.L_2:
        /*0010*/ 	.word	index@($__internal_0_$__cuda_sm20_div_rn_f64_full)
        /*0014*/ 	.word	0x00000000


	//----- nvinfo : EIATTR_FRAME_SIZE
	.align		4
.L_3:
        /*0018*/ 	.byte	0x04, 0x11
        /*001a*/ 	.short	(.L_5 - .L_4)
	.align		4
.L_4:
        /*001c*/ 	.word	index@(_Z17pixel_calculationddPciddi)
        /*0020*/ 	.word	0x00000000


	//----- nvinfo : EIATTR_MIN_STACK_SIZE
	.align		4
.L_5:
        /*0024*/ 	.byte	0x04, 0x12
        /*0026*/ 	.short	(.L_7 - .L_6)
	.align		4
.L_6:
        /*0028*/ 	.word	index@(_Z17pixel_calculationddPciddi)
        /*002c*/ 	.word	0x00000000
.L_7:


//--------------------- .nv.compat                --------------------------
	.section	.nv.compat,"",@"SHT_CUDA_COMPAT_INFO"
	.align	4
        /*0000*/ 	.byte	0x02, 0x09, 0x00, 0x00, 0x02, 0x02, 0x01, 0x00, 0x02, 0x05, 0x05, 0x00, 0x03, 0x07, 0x01, 0x01
        /*0010*/ 	.byte	0x02, 0x03, 0x00, 0x00, 0x02, 0x06, 0x01, 0x00, 0x04, 0x0b, 0x08, 0x00, 0x01, 0x00, 0x00, 0x00
        /*0020*/ 	.byte	0x00, 0x00, 0x00, 0x00


//--------------------- .nv.info._Z17pixel_calculationddPciddi --------------------------
	.section	.nv.info._Z17pixel_calculationddPciddi,"",@"SHT_CUDA_INFO"
	.sectionflags	@""
	.align	4


	//----- nvinfo : EIATTR_CUDA_API_VERSION
	.align		4
        /*0000*/ 	.byte	0x04, 0x37
        /*0002*/ 	.short	(.L_9 - .L_8)
.L_8:
        /*0004*/ 	.word	0x00000082


	//----- nvinfo : EIATTR_KPARAM_INFO
	.align		4
.L_9:
        /*0008*/ 	.byte	0x04, 0x17
        /*000a*/ 	.short	(.L_11 - .L_10)
.L_10:
        /*000c*/ 	.word	0x00000000
        /*0010*/ 	.short	0x0006
        /*0012*/ 	.short	0x0030
        /*0014*/ 	.byte	0x00, 0xf0, 0x11, 0x00


	//----- nvinfo : EIATTR_KPARAM_INFO
	.align		4
.L_11:
        /*0018*/ 	.byte	0x04, 0x17
        /*001a*/ 	.short	(.L_13 - .L_12)
.L_12:
        /*001c*/ 	.word	0x00000000
        /*0020*/ 	.short	0x0005
        /*0022*/ 	.short	0x0028
        /*0024*/ 	.byte	0x00, 0xf0, 0x21, 0x00


	//----- nvinfo : EIATTR_KPARAM_INFO
	.align		4
.L_13:
        /*0028*/ 	.byte	0x04, 0x17
        /*002a*/ 	.short	(.L_15 - .L_14)
.L_14:
        /*002c*/ 	.word	0x00000000
        /*0030*/ 	.short	0x0004
        /*0032*/ 	.short	0x0020
        /*0034*/ 	.byte	0x00, 0xf0, 0x21, 0x00


	//----- nvinfo : EIATTR_KPARAM_INFO
	.align		4
.L_15:
        /*0038*/ 	.byte	0x04, 0x17
        /*003a*/ 	.short	(.L_17 - .L_16)
.L_16:
        /*003c*/ 	.word	0x00000000
        /*0040*/ 	.short	0x0003
        /*0042*/ 	.short	0x0018
        /*0044*/ 	.byte	0x00, 0xf0, 0x11, 0x00


	//----- nvinfo : EIATTR_KPARAM_INFO
	.align		4
.L_17:
        /*0048*/ 	.byte	0x04, 0x17
        /*004a*/ 	.short	(.L_19 - .L_18)
.L_18:
        /*004c*/ 	.word	0x00000000
        /*0050*/ 	.short	0x0002
        /*0052*/ 	.short	0x0010
        /*0054*/ 	.byte	0x00, 0xf5, 0x21, 0x00


	//----- nvinfo : EIATTR_KPARAM_INFO
	.align		4
.L_19:
        /*0058*/ 	.byte	0x04, 0x17
        /*005a*/ 	.short	(.L_21 - .L_20)
.L_20:
        /*005c*/ 	.word	0x00000000
        /*0060*/ 	.short	0x0001
        /*0062*/ 	.short	0x0008
        /*0064*/ 	.byte	0x00, 0xf0, 0x21, 0x00


	//----- nvinfo : EIATTR_KPARAM_INFO
	.align		4
.L_21:
        /*0068*/ 	.byte	0x04, 0x17
        /*006a*/ 	.short	(.L_23 - .L_22)
.L_22:
        /*006c*/ 	.word	0x00000000
        /*0070*/ 	.short	0x0000
        /*0072*/ 	.short	0x0000
        /*0074*/ 	.byte	0x00, 0xf0, 0x21, 0x00


	//----- nvinfo : EIATTR_SPARSE_MMA_MASK
	.align		4
.L_23:
        /*0078*/ 	.byte	0x03, 0x50
        /*007a*/ 	.short	0x0000


	//----- nvinfo : EIATTR_MAXREG_COUNT
	.align		4
        /*007c*/ 	.byte	0x03, 0x1b
        /*007e*/ 	.short	0x00ff


	//----- nvinfo : EIATTR_MERCURY_ISA_VERSION
	.align		4
        /*0080*/ 	.byte	0x03, 0x5f
        /*0082*/ 	.short	0x0101


	//----- nvinfo : EIATTR_VRC_CTA_INIT_COUNT
	.align		4
        /*0084*/ 	.byte	0x02, 0x4a
	.zero		1
	.zero		1


	//----- nvinfo : EIATTR_EXIT_INSTR_OFFSETS
	.align		4
        /*0088*/ 	.byte	0x04, 0x1c
        /*008a*/ 	.short	(.L_25 - .L_24)


	//   ....[0]....
.L_24:
        /*008c*/ 	.word	0x000004a0


	//----- nvinfo : EIATTR_CRS_STACK_SIZE
	.align		4
.L_25:
        /*0090*/ 	.byte	0x04, 0x1e
        /*0092*/ 	.short	(.L_27 - .L_26)
.L_26:
        /*0094*/ 	.word	0x00000000


	//----- nvinfo : EIATTR_CBANK_PARAM_SIZE
	.align		4
.L_27:
        /*0098*/ 	.byte	0x03, 0x19
        /*009a*/ 	.short	0x0034


	//----- nvinfo : EIATTR_PARAM_CBANK
	.align		4
        /*009c*/ 	.byte	0x04, 0x0a
        /*009e*/ 	.short	(.L_29 - .L_28)
	.align		4
.L_28:
        /*00a0*/ 	.word	index@(.nv.constant0._Z17pixel_calculationddPciddi)
        /*00a4*/ 	.short	0x0380
        /*00a6*/ 	.short	0x0034


	//----- nvinfo : EIATTR_SW_WAR
	.align		4
.L_29:
        /*00a8*/ 	.byte	0x04, 0x36
        /*00aa*/ 	.short	(.L_31 - .L_30)
.L_30:
        /*00ac*/ 	.word	0x00000008
.L_31:


//--------------------- .nv.callgraph             --------------------------
	.section	.nv.callgraph,"",@"SHT_CUDA_CALLGRAPH"
	.align	4
	.sectionentsize	8
	.align		4
        /*0000*/ 	.word	0x00000000
	.align		4
        /*0004*/ 	.word	0xffffffff
	.align		4
        /*0008*/ 	.word	0x00000000
	.align		4
        /*000c*/ 	.word	0xfffffffe
	.align		4
        /*0010*/ 	.word	0x00000000
	.align		4
        /*0014*/ 	.word	0xfffffffd
	.align		4
        /*0018*/ 	.word	0x00000000
	.align		4
        /*001c*/ 	.word	0xfffffffc


//--------------------- .text._Z17pixel_calculationddPciddi --------------------------
	.section	.text._Z17pixel_calculationddPciddi,"ax",@progbits
	.align	128
        .global         _Z17pixel_calculationddPciddi
        .type           _Z17pixel_calculationddPciddi,@function
        .size           _Z17pixel_calculationddPciddi,(.L_x_12 - _Z17pixel_calculationddPciddi)
        .other          _Z17pixel_calculationddPciddi,@"STO_CUDA_ENTRY STV_DEFAULT"
_Z17pixel_calculationddPciddi:
.text._Z17pixel_calculationddPciddi:
[----:B------:R-:W-:Y:S01]  /*0000*/  LDC R1, c[0x0][0x37c] ;  /* 0x0000df00ff017b82 */ /* 0x000fe20000000800 */
[----:B------:R-:W0:Y:S07]  /*0010*/  S2R R3, SR_TID.X ;  /* 0x0000000000037919 */ /* 0x000e2e0000002100 */
[----:B------:R-:W0:Y:S01]  /*0020*/  S2UR UR4, SR_CTAID.X ;  /* 0x00000000000479c3 */ /* 0x000e220000002500 */
[----:B------:R-:W1:Y:S01]  /*0030*/  LDCU.128 UR8, c[0x0][0x380] ;  /* 0x00007000ff0877ac */ /* 0x000e620008000c00 */
[----:B------:R-:W2:Y:S06]  /*0040*/  S2R R4, SR_TID.Y ;  /* 0x0000000000047919 */ /* 0x000eac0000002200 */
[----:B------:R-:W0:Y:S08]  /*0050*/  LDC R0, c[0x0][0x360] ;  /* 0x0000d800ff007b82 */ /* 0x000e300000000800 */
[----:B------:R-:W2:Y:S08]  /*0060*/  S2UR UR5, SR_CTAID.Y ;  /* 0x00000000000579c3 */ /* 0x000eb00000002600 */
[----:B------:R-:W2:Y:S01]  /*0070*/  LDC R5, c[0x0][0x364] ;  /* 0x0000d900ff057b82 */ /* 0x000ea20000000800 */
[----:B0-----:R-:W-:Y:S01]  /*0080*/  IMAD R0, R0, UR4, R3 ;  /* 0x0000000400007c24 */ /* 0x001fe2000f8e0203 */
[----:B------:R-:W0:Y:S06]  /*0090*/  LDCU UR4, c[0x0][0x398] ;  /* 0x00007300ff0477ac */ /* 0x000e2c0008000800 */
[----:B------:R-:W1:Y:S01]  /*00a0*/  LDC.64 R10, c[0x0][0x3a8] ;  /* 0x0000ea00ff0a7b82 */ /* 0x000e620000000a00 */
[----:B------:R-:W1:Y:S07]  /*00b0*/  I2F.F64 R2, R0 ;  /* 0x0000000000027312 */ /* 0x000e6e0000201c00 */
[----:B------:R-:W3:Y:S01]  /*00c0*/  LDC.64 R6, c[0x0][0x3a0] ;  /* 0x0000e800ff067b82 */ /* 0x000ee20000000a00 */
[----:B--2---:R-:W-:Y:S01]  /*00d0*/  IMAD R5, R5, UR5, R4 ;  /* 0x0000000505057c24 */ /* 0x004fe2000f8e0204 */
[----:B0-----:R-:W-:-:S03]  /*00e0*/  UISETP.GE.AND UP0, UPT, UR4, 0x1, UPT ;  /* 0x000000010400788c */ /* 0x001fc6000bf06270 */
[----:B------:R-:W3:Y:S01]  /*00f0*/  I2F.F64.U32 R8, R5 ;  /* 0x0000000500087312 */ /* 0x000ee20000201800 */
[----:B-1----:R-:W-:Y:S02]  /*0100*/  DFMA R2, -R2, UR10, R10 ;  /* 0x0000000a02027c2b */ /* 0x002fe4000800010a */
[----:B---3--:R-:W-:Y:S01]  /*0110*/  DFMA R8, R8, UR8, R6 ;  /* 0x0000000808087c2b */ /* 0x008fe20008000006 */
[----:B------:R-:W-:Y:S02]  /*0120*/  CS2R R6, SRZ ;  /* 0x0000000000067805 */ /* 0x000fe4000001ff00 */
[----:B------:R-:W-:Y:S08]  /*0130*/  BRA.U !UP0, `(.L_x_0) ;  /* 0x00000001085c7547 */ /* 0x000ff0000b800000 */
[----:B------:R-:W-:Y:S01]  /*0140*/  BSSY.RECONVERGENT B0, `(.L_x_1) ;  /* 0x0000015000007945 */ /* 0x000fe20003800200 */
[----:B------:R-:W-:Y:S01]  /*0150*/  IMAD.MOV.U32 R4, RZ, RZ, RZ ;  /* 0x000000ffff047224 */ /* 0x000fe200078e00ff */
[----:B------:R-:W-:Y:S02]  /*0160*/  CS2R R6, SRZ ;  /* 0x0000000000067805 */ /* 0x000fe4000001ff00 */
[----:B------:R-:W-:Y:S01]  /*0170*/  CS2R R10, SRZ ;  /* 0x00000000000a7805 */ /* 0x000fe2000001ff00 */
[----:B------:R-:W0:Y:S01]  /*0180*/  LDCU UR4, c[0x0][0x398] ;  /* 0x00007300ff0477ac */ /* 0x000e220008000800 */
[----:B------:R-:W1:Y:S05]  /*0190*/  LDCU UR5, c[0x0][0x398] ;  /* 0x00007300ff0577ac */ /* 0x000e6a0008000800 */
.L_x_3:
[----:B------:R-:W-:-:S08]  /*01a0*/  DMUL R12, R6, R6 ;  /* 0x00000006060c7228 */ /* 0x000fd00000000000 */
[C---:B------:R-:W-:Y:S02]  /*01b0*/  DFMA R12, R10.reuse, R10, -R12 ;  /* 0x0000000a0a0c722b */ /* 0x040fe4000000080c */
[----:B------:R-:W-:-:S06]  /*01c0*/  DADD R10, R10, R10 ;  /* 0x000000000a0a7229 */ /* 0x000fcc000000000a */
[----:B------:R-:W-:Y:S02]  /*01d0*/  DADD R12, R8, R12 ;  /* 0x00000000080c7229 */ /* 0x000fe4000000000c */
[----:B------:R-:W-:-:S06]  /*01e0*/  DFMA R6, R10, R6, R2 ;  /* 0x000000060a06722b */ /* 0x000fcc0000000002 */
[----:B------:R-:W-:-:S08]  /*01f0*/  DMUL R10, R12, R12 ;  /* 0x0000000c0c0a7228 */ /* 0x000fd00000000000 */
[----:B------:R-:W-:-:S08]  /*0200*/  DFMA R10, R6, R6, R10 ;  /* 0x00000006060a722b */ /* 0x000fd0000000000a */
[----:B------:R-:W-:-:S14]  /*0210*/  DSETP.GT.AND P0, PT, R10, 4, PT ;  /* 0x401000000a00742a */ /* 0x000fdc0003f04000 */
[----:B------:R-:W-:Y:S05]  /*0220*/  @P0 BRA `(.L_x_2) ;  /* 0x0000000000180947 */ /* 0x000fea0003800000 */
[----:B------:R-:W-:Y:S02]  /*0230*/  VIADD R4, R4, 0x1 ;  /* 0x0000000104047836 */ /* 0x000fe40000000000 */
[----:B------:R-:W-:Y:S02]  /*0240*/  IMAD.MOV.U32 R10, RZ, RZ, R12 ;  /* 0x000000ffff0a7224 */ /* 0x000fe400078e000c */
[----:B------:R-:W-:Y:S01]  /*0250*/  IMAD.MOV.U32 R11, RZ, RZ, R13 ;  /* 0x000000ffff0b7224 */ /* 0x000fe200078e000d */
[----:B-1----:R-:W-:-:S13]  /*0260*/  ISETP.NE.AND P0, PT, R4, UR5, PT ;  /* 0x0000000504007c0c */ /* 0x002fda000bf05270 */
[----:B------:R-:W-:Y:S05]  /*0270*/  @P0 BRA `(.L_x_3) ;  /* 0xfffffffc00c80947 */ /* 0x000fea000383ffff */
[----:B0-----:R-:W-:-:S07]  /*0280*/  IMAD.U32 R4, RZ, RZ, UR4 ;  /* 0x00000004ff047e24 */ /* 0x001fce000f8e00ff */
.L_x_2:
[----:B01----:R-:W-:Y:S05]  /*0290*/  BSYNC.RECONVERGENT B0 ;  /* 0x0000000000007941 */ /* 0x003fea0003800200 */
.L_x_1:
[----:B------:R0:W1:Y:S02]  /*02a0*/  I2F.F64.U32 R6, R4 ;  /* 0x0000000400067312 */ /* 0x0000640000201800 */
.L_x_0:
[----:B------:R-:W2:Y:S01]  /*02b0*/  LDCU UR4, c[0x0][0x398] ;  /* 0x00007300ff0477ac */ /* 0x000ea20008000800 */
[----:B------:R-:W-:Y:S01]  /*02c0*/  IMAD.MOV.U32 R2, RZ, RZ, 0x1 ;  /* 0x00000001ff027424 */ /* 0x000fe200078e00ff */
[----:B-1----:R-:W-:Y:S01]  /*02d0*/  FSETP.GEU.AND P1, PT, |R7|, 6.5827683646048100446e-37, PT ;  /* 0x036000000700780b */ /* 0x002fe20003f2e200 */
[----:B------:R-:W-:Y:S01]  /*02e0*/  BSSY.RECONVERGENT B0, `(.L_x_4) ;  /* 0x0000013000007945 */ /* 0x000fe20003800200 */
[----:B--2---:R-:W1:Y:S01]  /*02f0*/  I2F.F64 R8, UR4 ;  /* 0x0000000400087d12 */ /* 0x004e620008201c00 */
[----:B------:R-:W2:Y:S07]  /*0300*/  LDCU.64 UR4, c[0x0][0x358] ;  /* 0x00006b00ff0477ac */ /* 0x000eae0008000a00 */
[----:B-1----:R-:W1:Y:S02]  /*0310*/  MUFU.RCP64H R3, R9 ;  /* 0x0000000900037308 */ /* 0x002e640000001800 */
[----:B-1----:R-:W-:-:S08]  /*0320*/  DFMA R10, -R8, R2, 1 ;  /* 0x3ff00000080a742b */ /* 0x002fd00000000102 */
[----:B------:R-:W-:-:S08]  /*0330*/  DFMA R10, R10, R10, R10 ;  /* 0x0000000a0a0a722b */ /* 0x000fd0000000000a */
[----:B------:R-:W-:-:S08]  /*0340*/  DFMA R10, R2, R10, R2 ;  /* 0x0000000a020a722b */ /* 0x000fd00000000002 */
[----:B------:R-:W-:-:S08]  /*0350*/  DFMA R2, -R8, R10, 1 ;  /* 0x3ff000000802742b */ /* 0x000fd0000000010a */
[----:B------:R-:W-:-:S08]  /*0360*/  DFMA R2, R10, R2, R10 ;  /* 0x000000020a02722b */ /* 0x000fd0000000000a */
[----:B------:R-:W-:-:S08]  /*0370*/  DMUL R10, R2, R6 ;  /* 0x00000006020a7228 */ /* 0x000fd00000000000 */
[----:B------:R-:W-:-:S08]  /*0380*/  DFMA R12, -R8, R10, R6 ;  /* 0x0000000a080c722b */ /* 0x000fd00000000106 */
[----:B------:R-:W-:-:S10]  /*0390*/  DFMA R2, R2, R12, R10 ;  /* 0x0000000c0202722b */ /* 0x000fd4000000000a */
[----:B0-----:R-:W-:-:S05]  /*03a0*/  FFMA R4, RZ, R9, R3 ;  /* 0x00000009ff047223 */ /* 0x001fca0000000003 */
[----:B------:R-:W-:-:S13]  /*03b0*/  FSETP.GT.AND P0, PT, |R4|, 1.469367938527859385e-39, PT ;  /* 0x001000000400780b */ /* 0x000fda0003f04200 */
[----:B--2---:R-:W-:Y:S05]  /*03c0*/  @P0 BRA P1, `(.L_x_5) ;  /* 0x0000000000100947 */ /* 0x004fea0000800000 */
[----:B------:R-:W-:-:S07]  /*03d0*/  MOV R4, 0x3f0 ;  /* 0x000003f000047802 */ /* 0x000fce0000000f00 */
[----:B------:R-:W-:Y:S05]  /*03e0*/  CALL.REL.NOINC `($__internal_0_$__cuda_sm20_div_rn_f64_full) ;  /* 0x0000000000307944 */ /* 0x000fea0003c00000 */
[----:B------:R-:W-:Y:S02]  /*03f0*/  IMAD.MOV.U32 R2, RZ, RZ, R12 ;  /* 0x000000ffff027224 */ /* 0x000fe400078e000c */
[----:B------:R-:W-:-:S07]  /*0400*/  IMAD.MOV.U32 R3, RZ, RZ, R13 ;  /* 0x000000ffff037224 */ /* 0x000fce00078e000d */
.L_x_5:
[----:B------:R-:W-:Y:S05]  /*0410*/  BSYNC.RECONVERGENT B0 ;  /* 0x0000000000007941 */ /* 0x000fea0003800200 */
.L_x_4:
[----:B------:R-:W0:Y:S01]  /*0420*/  LDCU UR6, c[0x0][0x3b0] ;  /* 0x00007600ff0677ac */ /* 0x000e220008000800 */
[----:B------:R-:W-:Y:S01]  /*0430*/  DMUL R2, R2, 255 ;  /* 0x406fe00002027828 */ /* 0x000fe20000000000 */
[----:B------:R-:W1:Y:S09]  /*0440*/  LDCU.64 UR8, c[0x0][0x390] ;  /* 0x00007200ff0877ac */ /* 0x000e720008000a00 */
[----:B------:R-:W2:Y:S01]  /*0450*/  F2I.F64.TRUNC R3, R2 ;  /* 0x0000000200037311 */ /* 0x000ea2000030d100 */
[----:B0-----:R-:W-:-:S05]  /*0460*/  IMAD R0, R0, UR6, R5 ;  /* 0x0000000600007c24 */ /* 0x001fca000f8e0205 */
[----:B-1----:R-:W-:-:S04]  /*0470*/  IADD3 R4, P0, PT, R0, UR8, RZ ;  /* 0x0000000800047c10 */ /* 0x002fc8000ff1e0ff */
[----:B------:R-:W-:-:S05]  /*0480*/  LEA.HI.X.SX32 R5, R0, UR9, 0x1, P0 ;  /* 0x0000000900057c11 */ /* 0x000fca00080f0eff */
[----:B--2---:R-:W-:Y:S01]  /*0490*/  STG.E.U8 desc[UR4][R4.64], R3 ;  /* 0x0000000304007986 */ /* 0x004fe2000c101104 */
[----:B------:R-:W-:Y:S05]  /*04a0*/  EXIT ;  /* 0x000000000000794d */ /* 0x000fea0003800000 */
        .weak           $__internal_0_$__cuda_sm20_div_rn_f64_full
        .type           $__internal_0_$__cuda_sm20_div_rn_f64_full,@function
        .size           $__internal_0_$__cuda_sm20_div_rn_f64_full,(.L_x_12 - $__internal_0_$__cuda_sm20_div_rn_f64_full)
$__internal_0_$__cuda_sm20_div_rn_f64_full:
[C---:B------:R-:W-:Y:S01]  /*04b0*/  FSETP.GEU.AND P0, PT, |R9|.reuse, 1.469367938527859385e-39, PT ;  /* 0x001000000900780b */ /* 0x040fe20003f0e200 */
[--C-:B------:R-:W-:Y:S01]  /*04c0*/  IMAD.MOV.U32 R10, RZ, RZ, R8.reuse ;  /* 0x000000ffff0a7224 */ /* 0x100fe200078e0008 */
[----:B------:R-:W-:Y:S01]  /*04d0*/  LOP3.LUT R2, R9, 0x800fffff, RZ, 0xc0, !PT ;  /* 0x800fffff09027812 */ /* 0x000fe200078ec0ff */
[----:B------:R-:W-:Y:S01]  /*04e0*/  IMAD.MOV.U32 R11, RZ, RZ, R9 ;  /* 0x000000ffff0b7224 */ /* 0x000fe200078e0009 */
[C---:B------:R-:W-:Y:S01]  /*04f0*/  FSETP.GEU.AND P2, PT, |R7|.reuse, 1.469367938527859385e-39, PT ;  /* 0x001000000700780b */ /* 0x040fe20003f4e200 */
[----:B------:R-:W-:Y:S01]  /*0500*/  IMAD.MOV.U32 R16, RZ, RZ, 0x1 ;  /* 0x00000001ff107424 */ /* 0x000fe200078e00ff */
[----:B------:R-:W-:Y:S01]  /*0510*/  LOP3.LUT R3, R2, 0x3ff00000, RZ, 0xfc, !PT ;  /* 0x3ff0000002037812 */ /* 0x000fe200078efcff */
[----:B------:R-:W-:Y:S01]  /*0520*/  IMAD.MOV.U32 R2, RZ, RZ, R8 ;  /* 0x000000ffff027224 */ /* 0x000fe200078e0008 */
[----:B------:R-:W-:Y:S01]  /*0530*/  LOP3.LUT R12, R7, 0x7ff00000, RZ, 0xc0, !PT ;  /* 0x7ff00000070c7812 */ /* 0x000fe200078ec0ff */
[----:B------:R-:W-:Y:S01]  /*0540*/  IMAD.MOV.U32 R8, RZ, RZ, R6 ;  /* 0x000000ffff087224 */ /* 0x000fe200078e0006 */
[----:B------:R-:W-:Y:S03]  /*0550*/  BSSY.RECONVERGENT B1, `(.L_x_6) ;  /* 0x0000050000017945 */ /* 0x000fe60003800200 */
[----:B------:R-:W-:-:S04]  /*0560*/  @!P0 DMUL R2, R10, 8.98846567431157953865e+307 ;  /* 0x7fe000000a028828 */ /* 0x000fc80000000000 */
[----:B------:R-:W-:Y:S02]  /*0570*/  @!P2 LOP3.LUT R13, R11, 0x7ff00000, RZ, 0xc0, !PT ;  /* 0x7ff000000b0da812 */ /* 0x000fe400078ec0ff */
[----:B------:R-:W0:Y:S02]  /*0580*/  MUFU.RCP64H R17, R3 ;  /* 0x0000000300117308 */ /* 0x000e240000001800 */
[----:B------:R-:W-:Y:S01]  /*0590*/  @!P2 ISETP.GE.U32.AND P3, PT, R12, R13, PT ;  /* 0x0000000d0c00a20c */ /* 0x000fe20003f66070 */
[----:B------:R-:W-:Y:S01]  /*05a0*/  IMAD.MOV.U32 R13, RZ, RZ, 0x1ca00000 ;  /* 0x1ca00000ff0d7424 */ /* 0x000fe200078e00ff */
[----:B0-----:R-:W-:-:S08]  /*05b0*/  DFMA R14, R16, -R2, 1 ;  /* 0x3ff00000100e742b */ /* 0x001fd00000000802 */
[----:B------:R-:W-:Y:S01]  /*05c0*/  DFMA R18, R14, R14, R14 ;  /* 0x0000000e0e12722b */ /* 0x000fe2000000000e */
[----:B------:R-:W-:-:S04]  /*05d0*/  LOP3.LUT R15, R9, 0x7ff00000, RZ, 0xc0, !PT ;  /* 0x7ff00000090f7812 */ /* 0x000fc800078ec0ff */
[----:B------:R-:W-:-:S03]  /*05e0*/  ISETP.GE.U32.AND P1, PT, R12, R15, PT ;  /* 0x0000000f0c00720c */ /* 0x000fc60003f26070 */
[----:B------:R-:W-:Y:S01]  /*05f0*/  DFMA R16, R16, R18, R16 ;  /* 0x000000121010722b */ /* 0x000fe20000000010 */
[C---:B------:R-:W-:Y:S01]  /*0600*/  @!P2 SEL R19, R13.reuse, 0x63400000, !P3 ;  /* 0x634000000d13a807 */ /* 0x040fe20005800000 */
[----:B------:R-:W-:Y:S01]  /*0610*/  @!P2 IMAD.MOV.U32 R18, RZ, RZ, RZ ;  /* 0x000000ffff12a224 */ /* 0x000fe200078e00ff */
[----:B------:R-:W-:Y:S02]  /*0620*/  SEL R9, R13, 0x63400000, !P1 ;  /* 0x634000000d097807 */ /* 0x000fe40004800000 */
[--C-:B------:R-:W-:Y:S02]  /*0630*/  @!P2 LOP3.LUT R19, R19, 0x80000000, R7.reuse, 0xf8, !PT ;  /* 0x800000001313a812 */ /* 0x100fe400078ef807 */
[----:B------:R-:W-:Y:S01]  /*0640*/  LOP3.LUT R9, R9, 0x800fffff, R7, 0xf8, !PT ;  /* 0x800fffff09097812 */ /* 0x000fe200078ef807 */
[----:B------:R-:W-:Y:S01]  /*0650*/  DFMA R20, R16, -R2, 1 ;  /* 0x3ff000001014742b */ /* 0x000fe20000000802 */
[----:B------:R-:W-:-:S06]  /*0660*/  @!P2 LOP3.LUT R19, R19, 0x100000, RZ, 0xfc, !PT ;  /* 0x001000001313a812 */ /* 0x000fcc00078efcff */
[----:B------:R-:W-:Y:S02]  /*0670*/  @!P2 DFMA R8, R8, 2, -R18 ;  /* 0x400000000808a82b */ /* 0x000fe40000000812 */
[----:B------:R-:W-:Y:S01]  /*0680*/  DFMA R16, R16, R20, R16 ;  /* 0x000000141010722b */ /* 0x000fe20000000010 */
[----:B------:R-:W-:Y:S02]  /*0690*/  IMAD.MOV.U32 R21, RZ, RZ, R12 ;  /* 0x000000ffff157224 */ /* 0x000fe400078e000c */
[----:B------:R-:W-:Y:S01]  /*06a0*/  IMAD.MOV.U32 R20, RZ, RZ, R15 ;  /* 0x000000ffff147224 */ /* 0x000fe200078e000f */
[----:B------:R-:W-:-:S04]  /*06b0*/  @!P0 LOP3.LUT R20, R3, 0x7ff00000, RZ, 0xc0, !PT ;  /* 0x7ff0000003148812 */ /* 0x000fc800078ec0ff */
[----:B------:R-:W-:Y:S01]  /*06c0*/  @!P2 LOP3.LUT R21, R9, 0x7ff00000, RZ, 0xc0, !PT ;  /* 0x7ff000000915a812 */ /* 0x000fe200078ec0ff */
[----:B------:R-:W-:Y:S01]  /*06d0*/  DMUL R18, R16, R8 ;  /* 0x0000000810127228 */ /* 0x000fe20000000000 */
[----:B------:R-:W-:-:S03]  /*06e0*/  VIADD R23, R20, 0xffffffff ;  /* 0xffffffff14177836 */ /* 0x000fc60000000000 */
[----:B------:R-:W-:-:S04]  /*06f0*/  VIADD R22, R21, 0xffffffff ;  /* 0xffffffff15167836 */ /* 0x000fc80000000000 */
[----:B------:R-:W-:Y:S01]  /*0700*/  DFMA R14, R18, -R2, R8 ;  /* 0x80000002120e722b */ /* 0x000fe20000000008 */
[----:B------:R-:W-:-:S04]  /*0710*/  ISETP.GT.U32.AND P0, PT, R22, 0x7feffffe, PT ;  /* 0x7feffffe1600780c */ /* 0x000fc80003f04070 */
[----:B------:R-:W-:-:S03]  /*0720*/  ISETP.GT.U32.OR P0, PT, R23, 0x7feffffe, P0 ;  /* 0x7feffffe1700780c */ /* 0x000fc60000704470 */
[----:B------:R-:W-:-:S10]  /*0730*/  DFMA R14, R16, R14, R18 ;  /* 0x0000000e100e722b */ /* 0x000fd40000000012 */
[----:B------:R-:W-:Y:S05]  /*0740*/  @P0 BRA `(.L_x_7) ;  /* 0x00000000006c0947 */ /* 0x000fea0003800000 */
[----:B------:R-:W-:-:S04]  /*0750*/  LOP3.LUT R7, R11, 0x7ff00000, RZ, 0xc0, !PT ;  /* 0x7ff000000b077812 */ /* 0x000fc800078ec0ff */
[CC--:B------:R-:W-:Y:S02]  /*0760*/  VIADDMNMX R6, R12.reuse, -R7.reuse, 0xb9600000, !PT ;  /* 0xb96000000c067446 */ /* 0x0c0fe40007800907 */
[----:B------:R-:W-:Y:S02]  /*0770*/  ISETP.GE.U32.AND P0, PT, R12, R7, PT ;  /* 0x000000070c00720c */ /* 0x000fe40003f06070 */
[----:B------:R-:W-:Y:S02]  /*0780*/  VIMNMX R6, PT, PT, R6, 0x46a00000, PT ;  /* 0x46a0000006067848 */ /* 0x000fe40003fe0100 */
[----:B------:R-:W-:-:S05]  /*0790*/  SEL R13, R13, 0x63400000, !P0 ;  /* 0x634000000d0d7807 */ /* 0x000fca0004000000 */
[----:B------:R-:W-:Y:S02]  /*07a0*/  IMAD.IADD R16, R6, 0x1, -R13 ;  /* 0x0000000106107824 */ /* 0x000fe400078e0a0d */
[----:B------:R-:W-:Y:S02]  /*07b0*/  IMAD.MOV.U32 R6, RZ, RZ, RZ ;  /* 0x000000ffff067224 */ /* 0x000fe400078e00ff */
[----:B------:R-:W-:-:S06]  /*07c0*/  VIADD R7, R16, 0x7fe00000 ;  /* 0x7fe0000010077836 */ /* 0x000fcc0000000000 */
[----:B------:R-:W-:-:S10]  /*07d0*/  DMUL R12, R14, R6 ;  /* 0x000000060e0c7228 */ /* 0x000fd40000000000 */
[----:B------:R-:W-:-:S13]  /*07e0*/  FSETP.GTU.AND P0, PT, |R13|, 1.469367938527859385e-39, PT ;  /* 0x001000000d00780b */ /* 0x000fda0003f0c200 */
[----:B------:R-:W-:Y:S05]  /*07f0*/  @P0 BRA `(.L_x_8) ;  /* 0x0000000000940947 */ /* 0x000fea0003800000 */
[----:B------:R-:W-:Y:S01]  /*0800*/  DFMA R2, R14, -R2, R8 ;  /* 0x800000020e02722b */ /* 0x000fe20000000008 */
[----:B------:R-:W-:-:S09]  /*0810*/  IMAD.MOV.U32 R6, RZ, RZ, RZ ;  /* 0x000000ffff067224 */ /* 0x000fd200078e00ff */
[C---:B------:R-:W-:Y:S02]  /*0820*/  FSETP.NEU.AND P0, PT, R3.reuse, RZ, PT ;  /* 0x000000ff0300720b */ /* 0x040fe40003f0d000 */
[----:B------:R-:W-:-:S04]  /*0830*/  LOP3.LUT R11, R3, 0x80000000, R11, 0x48, !PT ;  /* 0x80000000030b7812 */ /* 0x000fc800078e480b */
[----:B------:R-:W-:-:S07]  /*0840*/  LOP3.LUT R7, R11, R7, RZ, 0xfc, !PT ;  /* 0x000000070b077212 */ /* 0x000fce00078efcff */
[----:B------:R-:W-:Y:S05]  /*0850*/  @!P0 BRA `(.L_x_8) ;  /* 0x00000000007c8947 */ /* 0x000fea0003800000 */
[----:B------:R-:W-:Y:S01]  /*0860*/  IMAD.MOV R3, RZ, RZ, -R16 ;  /* 0x000000ffff037224 */ /* 0x000fe200078e0a10 */
[----:B------:R-:W-:Y:S01]  /*0870*/  DMUL.RP R6, R14, R6 ;  /* 0x000000060e067228 */ /* 0x000fe20000008000 */
[----:B------:R-:W-:-:S06]  /*0880*/  IMAD.MOV.U32 R2, RZ, RZ, RZ ;  /* 0x000000ffff027224 */ /* 0x000fcc00078e00ff */
[----:B------:R-:W-:-:S03]  /*0890*/  DFMA R2, R12, -R2, R14 ;  /* 0x800000020c02722b */ /* 0x000fc6000000000e */
[----:B------:R-:W-:-:S03]  /*08a0*/  LOP3.LUT R11, R7, R11, RZ, 0x3c, !PT ;  /* 0x0000000b070b7212 */ /* 0x000fc600078e3cff */
[----:B------:R-:W-:-:S04]  /*08b0*/  IADD3 R2, PT, PT, -R16, -0x43300000, RZ ;  /* 0xbcd0000010027810 */ /* 0x000fc80007ffe1ff */
[----:B------:R-:W-:-:S04]  /*08c0*/  FSETP.NEU.AND P0, PT, |R3|, R2, PT ;  /* 0x000000020300720b */ /* 0x000fc80003f0d200 */
[----:B------:R-:W-:Y:S02]  /*08d0*/  FSEL R12, R6, R12, !P0 ;  /* 0x0000000c060c7208 */ /* 0x000fe40004000000 */
[----:B------:R-:W-:Y:S01]  /*08e0*/  FSEL R13, R11, R13, !P0 ;  /* 0x0000000d0b0d7208 */ /* 0x000fe20004000000 */
[----:B------:R-:W-:Y:S06]  /*08f0*/  BRA `(.L_x_8) ;  /* 0x0000000000547947 */ /* 0x000fec0003800000 */
.L_x_7:
[----:B------:R-:W-:-:S14]  /*0900*/  DSETP.NAN.AND P0, PT, R6, R6, PT ;  /* 0x000000060600722a */ /* 0x000fdc0003f08000 */
[----:B------:R-:W-:Y:S05]  /*0910*/  @P0 BRA `(.L_x_9) ;  /* 0x0000000000440947 */ /* 0x000fea0003800000 */
[----:B------:R-:W-:-:S14]  /*0920*/  DSETP.NAN.AND P0, PT, R10, R10, PT ;  /* 0x0000000a0a00722a */ /* 0x000fdc0003f08000 */
[----:B------:R-:W-:Y:S05]  /*0930*/  @P0 BRA `(.L_x_10) ;  /* 0x0000000000300947 */ /* 0x000fea0003800000 */
[----:B------:R-:W-:Y:S01]  /*0940*/  ISETP.NE.AND P0, PT, R21, R20, PT ;  /* 0x000000141500720c */ /* 0x000fe20003f05270 */
[----:B------:R-:W-:Y:S02]  /*0950*/  IMAD.MOV.U32 R12, RZ, RZ, 0x0 ;  /* 0x00000000ff0c7424 */ /* 0x000fe400078e00ff */
[----:B------:R-:W-:-:S10]  /*0960*/  IMAD.MOV.U32 R13, RZ, RZ, -0x80000 ;  /* 0xfff80000ff0d7424 */ /* 0x000fd400078e00ff */
[----:B------:R-:W-:Y:S05]  /*0970*/  @!P0 BRA `(.L_x_8) ;  /* 0x0000000000348947 */ /* 0x000fea0003800000 */
[----:B------:R-:W-:Y:S02]  /*0980*/  ISETP.NE.AND P0, PT, R21, 0x7ff00000, PT ;  /* 0x7ff000001500780c */ /* 0x000fe40003f05270 */
[----:B------:R-:W-:Y:S02]  /*0990*/  LOP3.LUT R13, R7, 0x80000000, R11, 0x48, !PT ;  /* 0x80000000070d7812 */ /* 0x000fe400078e480b */
[----:B------:R-:W-:-:S13]  /*09a0*/  ISETP.EQ.OR P0, PT, R20, RZ, !P0 ;  /* 0x000000ff1400720c */ /* 0x000fda0004702670 */
[----:B------:R-:W-:Y:S01]  /*09b0*/  @P0 LOP3.LUT R2, R13, 0x7ff00000, RZ, 0xfc, !PT ;  /* 0x7ff000000d020812 */ /* 0x000fe200078efcff */
[----:B------:R-:W-:Y:S02]  /*09c0*/  @!P0 IMAD.MOV.U32 R12, RZ, RZ, RZ ;  /* 0x000000ffff0c8224 */ /* 0x000fe400078e00ff */
[----:B------:R-:W-:Y:S02]  /*09d0*/  @P0 IMAD.MOV.U32 R12, RZ, RZ, RZ ;  /* 0x000000ffff0c0224 */ /* 0x000fe400078e00ff */
[----:B------:R-:W-:Y:S01]  /*09e0*/  @P0 IMAD.MOV.U32 R13, RZ, RZ, R2 ;  /* 0x000000ffff0d0224 */ /* 0x000fe200078e0002 */
[----:B------:R-:W-:Y:S06]  /*09f0*/  BRA `(.L_x_8) ;  /* 0x0000000000147947 */ /* 0x000fec0003800000 */
.L_x_10:
[----:B------:R-:W-:Y:S01]  /*0a00*/  LOP3.LUT R13, R11, 0x80000, RZ, 0xfc, !PT ;  /* 0x000800000b0d7812 */ /* 0x000fe200078efcff */
[----:B------:R-:W-:Y:S01]  /*0a10*/  IMAD.MOV.U32 R12, RZ, RZ, R10 ;  /* 0x000000ffff0c7224 */ /* 0x000fe200078e000a */
[----:B------:R-:W-:Y:S06]  /*0a20*/  BRA `(.L_x_8) ;  /* 0x0000000000087947 */ /* 0x000fec0003800000 */
.L_x_9:
[----:B------:R-:W-:Y:S01]  /*0a30*/  LOP3.LUT R13, R7, 0x80000, RZ, 0xfc, !PT ;  /* 0x00080000070d7812 */ /* 0x000fe200078efcff */
[----:B------:R-:W-:-:S07]  /*0a40*/  IMAD.MOV.U32 R12, RZ, RZ, R6 ;  /* 0x000000ffff0c7224 */ /* 0x000fce00078e0006 */
.L_x_8:
[----:B------:R-:W-:Y:S05]  /*0a50*/  BSYNC.RECONVERGENT B1 ;  /* 0x0000000000017941 */ /* 0x000fea0003800200 */
.L_x_6:
[----:B------:R-:W-:Y:S02]  /*0a60*/  IMAD.MOV.U32 R2, RZ, RZ, R4 ;  /* 0x000000ffff027224 */ /* 0x000fe400078e0004 */
[----:B------:R-:W-:-:S04]  /*0a70*/  IMAD.MOV.U32 R3, RZ, RZ, 0x0 ;  /* 0x00000000ff037424 */ /* 0x000fc800078e00ff */
[----:B------:R-:W-:Y:S05]  /*0a80*/  RET.REL.NODEC R2 `(_Z17pixel_calculationddPciddi) ;  /* 0xfffffff4025c7950 */ /* 0x000fea0003c3ffff */
.L_x_11:
[----:B------:R-:W-:-:S00]  /*0a90*/  BRA `(.L_x_11) ;  /* 0xfffffffc00fc7947 */ /* 0x000fc0000383ffff */
[----:B------:R-:W-:-:S00]  /*0aa0*/  NOP ;  /* 0x0000000000007918 */ /* 0x000fc00000000000 */
        /* <DEDUP_REMOVED lines=13> */
.L_x_12:


//--------------------- .nv.shared.reserved.0     --------------------------
	.section	.nv.shared.reserved.0,"aw",@nobits
	.weak		__nv_reservedSMEM_offset_0_alias
	.size		__nv_reservedSMEM_offset_0_alias, 0, 64
	.other		__nv_reservedSMEM_offset_0_alias,@"STO_CUDA_RESERVED_SHARED STV_DEFAULT"
__nv_reservedSMEM_offset_0_alias:
	.zero		0
	.zero		64


//--------------------- .nv.constant0._Z17pixel_calculationddPciddi --------------------------
	.section	.nv.constant0._Z17pixel_calculationddPciddi,"a",@progbits
	.sectionflags	@""
	.align	4
.nv.constant0._Z17pixel_calculationddPciddi:
	.zero		948


//--------------------- SYMBOLS --------------------------

	.type		.nv.reservedSmem.offset0,@object
	.size		.nv.reservedSmem.offset0,0x4
